	.headerflags	@"EF_CUDA_TEXMODE_UNIFIED EF_CUDA_64BIT_ADDRESS EF_CUDA_ACCELERATORS EF_CUDA_SM90 EF_CUDA_VIRTUAL_SM(EF_CUDA_SM90)"
	.elftype	@"ET_EXEC"


//--------------------- .nv.info                  --------------------------
	.section	.nv.info,"",@"SHT_CUDA_INFO"
	.align	4


	//----- nvinfo : EIATTR_REGCOUNT
	.align		4
        /*0000*/ 	.byte	0x04, 0x2f
        /*0002*/ 	.short	(.L_1 - .L_0)
	.align		4
.L_0:
        /*0004*/ 	.word	index@(triton_poi_fused_add_14)
        /*0008*/ 	.word	0x00000016


	//----- nvinfo : EIATTR_MIN_STACK_SIZE
	.align		4
.L_1:
        /*000c*/ 	.byte	0x04, 0x12
        /*000e*/ 	.short	(.L_3 - .L_2)
	.align		4
.L_2:
        /*0010*/ 	.word	index@(triton_poi_fused_add_14)
        /*0014*/ 	.word	0x00000000


	//----- nvinfo : EIATTR_FRAME_SIZE
	.align		4
.L_3:
        /*0018*/ 	.byte	0x04, 0x11
        /*001a*/ 	.short	(.L_5 - .L_4)
	.align		4
.L_4:
        /*001c*/ 	.word	index@(triton_poi_fused_add_14)
        /*0020*/ 	.word	0x00000000


	//----- nvinfo : EIATTR_MIN_STACK_SIZE
	.align		4
.L_5:
        /*0024*/ 	.byte	0x04, 0x12
        /*0026*/ 	.short	(.L_7 - .L_6)
	.align		4
.L_6:
        /*0028*/ 	.word	index@(triton_poi_fused_add_14)
        /*002c*/ 	.word	0x00000000
.L_7:


//--------------------- .nv.info.triton_poi_fused_add_14 --------------------------
	.section	.nv.info.triton_poi_fused_add_14,"",@"SHT_CUDA_INFO"
	.sectionflags	@""
	.align	4


	//----- nvinfo : EIATTR_CUDA_API_VERSION
	.align		4
        /*0000*/ 	.byte	0x04, 0x37
        /*0002*/ 	.short	(.L_9 - .L_8)
.L_8:
        /*0004*/ 	.word	0x0000007c


	//----- nvinfo : EIATTR_KPARAM_INFO
	.align		4
.L_9:
        /*0008*/ 	.byte	0x04, 0x17
        /*000a*/ 	.short	(.L_11 - .L_10)
.L_10:
        /*000c*/ 	.word	0x00000000
        /*0010*/ 	.short	0x0004
        /*0012*/ 	.short	0x0020
        /*0014*/ 	.byte	0x00, 0xf0, 0x11, 0x00


	//----- nvinfo : EIATTR_KPARAM_INFO
	.align		4
.L_11:
        /*0018*/ 	.byte	0x04, 0x17
        /*001a*/ 	.short	(.L_13 - .L_12)
.L_12:
        /*001c*/ 	.word	0x00000000
        /*0020*/ 	.short	0x0003
        /*0022*/ 	.short	0x0018
        /*0024*/ 	.byte	0x00, 0xf4, 0x21, 0x00


	//----- nvinfo : EIATTR_KPARAM_INFO
	.align		4
.L_13:
        /*0028*/ 	.byte	0x04, 0x17
        /*002a*/ 	.short	(.L_15 - .L_14)
.L_14:
        /*002c*/ 	.word	0x00000000
        /*0030*/ 	.short	0x0002
        /*0032*/ 	.short	0x0010
        /*0034*/ 	.byte	0x00, 0xf4, 0x21, 0x00


	//----- nvinfo : EIATTR_KPARAM_INFO
	.align		4
.L_15:
        /*0038*/ 	.byte	0x04, 0x17
        /*003a*/ 	.short	(.L_17 - .L_16)
.L_16:
        /*003c*/ 	.word	0x00000000
        /*0040*/ 	.short	0x0001
        /*0042*/ 	.short	0x0008
        /*0044*/ 	.byte	0x00, 0xf4, 0x21, 0x00


	//----- nvinfo : EIATTR_KPARAM_INFO
	.align		4
.L_17:
        /*0048*/ 	.byte	0x04, 0x17
        /*004a*/ 	.short	(.L_19 - .L_18)
.L_18:
        /*004c*/ 	.word	0x00000000
        /*0050*/ 	.short	0x0000
        /*0052*/ 	.short	0x0000
        /*0054*/ 	.byte	0x00, 0xf4, 0x21, 0x00


	//----- nvinfo : EIATTR_SPARSE_MMA_MASK
	.align		4
.L_19:
        /*0058*/ 	.byte	0x03, 0x50
        /*005a*/ 	.short	0x0000


	//----- nvinfo : EIATTR_MAXREG_COUNT
	.align		4
        /*005c*/ 	.byte	0x03, 0x1b
        /*005e*/ 	.short	0x00ff


	//----- nvinfo : EIATTR_EXIT_INSTR_OFFSETS
	.align		4
        /*0060*/ 	.byte	0x04, 0x1c
        /*0062*/ 	.short	(.L_21 - .L_20)


	//   ....[0]....
.L_20:
        /*0064*/ 	.word	0x000001b0


	//----- nvinfo : EIATTR_REQNTID
	.align		4
.L_21:
        /*0068*/ 	.byte	0x04, 0x10
        /*006a*/ 	.short	(.L_23 - .L_22)
.L_22:
        /*006c*/ 	.word	0x00000080
        /*0070*/ 	.word	0x00000001
        /*0074*/ 	.word	0x00000001


	//----- nvinfo : EIATTR_CBANK_PARAM_SIZE
	.align		4
.L_23:
        /*0078*/ 	.byte	0x03, 0x19
        /*007a*/ 	.short	0x0024


	//----- nvinfo : EIATTR_PARAM_CBANK
	.align		4
        /*007c*/ 	.byte	0x04, 0x0a
        /*007e*/ 	.short	(.L_25 - .L_24)
	.align		4
.L_24:
        /*0080*/ 	.word	index@(.nv.constant0.triton_poi_fused_add_14)
        /*0084*/ 	.short	0x0210
        /*0086*/ 	.short	0x0024


	//----- nvinfo : EIATTR_SW_WAR
	.align		4
.L_25:
        /*0088*/ 	.byte	0x04, 0x36
        /*008a*/ 	.short	(.L_27 - .L_26)
.L_26:
        /*008c*/ 	.word	0x00000008
.L_27:


//--------------------- .nv.callgraph             --------------------------
	.section	.nv.callgraph,"",@"SHT_CUDA_CALLGRAPH"
	.align	4
	.sectionentsize	8
	.align		4
        /*0000*/ 	.word	0x00000000
	.align		4
        /*0004*/ 	.word	0xffffffff
	.align		4
        /*0008*/ 	.word	0x00000000
	.align		4
        /*000c*/ 	.word	0xfffffffe
	.align		4
        /*0010*/ 	.word	0x00000000
	.align		4
        /*0014*/ 	.word	0xfffffffd
	.align		4
        /*0018*/ 	.word	0x00000000
	.align		4
        /*001c*/ 	.word	0xfffffffc


//--------------------- .text.triton_poi_fused_add_14 --------------------------
	.section	.text.triton_poi_fused_add_14,"ax",@progbits
	.align	128
        .global         triton_poi_fused_add_14
        .type           triton_poi_fused_add_14,@function
        .size           triton_poi_fused_add_14,(.L_x_1 - triton_poi_fused_add_14)
        .other          triton_poi_fused_add_14,@"STO_CUDA_ENTRY STV_DEFAULT"
triton_poi_fused_add_14:
.text.triton_poi_fused_add_14:
[----:B------:R-:W-:Y:S01]  /*0000*/  LDC R1, c[0x0][0x28] ;  /* 0x00000a00ff017b82 */ /* 0x000fe20000000800 */
[----:B------:R-:W1:Y:S07]  /*0010*/  S2R R0, SR_TID.X ;  /* 0x0000000000007919 */ /* 0x000e6e0000002100 */
[----:B------:R-:W2:Y:S01]  /*0020*/  LDC.64 R4, c[0x0][0x210] ;  /* 0x00008400ff047b82 */ /* 0x000ea20000000a00 */
[----:B------:R-:W-:Y:S01]  /*0030*/  ULDC.64 UR4, c[0x0][0x208] ;  /* 0x0000820000047ab9 */ /* 0x000fe20000000a00 */
[----:B------:R-:W3:Y:S06]  /*0040*/  S2R R7, SR_CTAID.X ;  /* 0x0000000000077919 */ /* 0x000eec0000002500 */
[----:B------:R-:W4:Y:S08]  /*0050*/  LDC.64 R8, c[0x0][0x220] ;  /* 0x00008800ff087b82 */ /* 0x000f300000000a00 */
[----:B------:R-:W5:Y:S08]  /*0060*/  LDC.64 R2, c[0x0][0x218] ;  /* 0x00008600ff027b82 */ /* 0x000f700000000a00 */
[----:B------:R-:W5:Y:S01]  /*0070*/  LDC.64 R10, c[0x0][0x228] ;  /* 0x00008a00ff0a7b82 */ /* 0x000f620000000a00 */
[----:B-1----:R-:W-:-:S04]  /*0080*/  SHF.L.U32 R0, R0, 0x2, RZ ;  /* 0x0000000200007819 */ /* 0x002fc800000006ff */
[----:B------:R-:W-:-:S04]  /*0090*/  LOP3.LUT R0, R0, 0x1fc, RZ, 0xc0, !PT ;  /* 0x000001fc00007812 */ /* 0x000fc800078ec0ff */
[----:B---3--:R-:W-:-:S05]  /*00a0*/  LEA R0, R7, R0, 0x9 ;  /* 0x0000000007007211 */ /* 0x008fca00078e48ff */
[----:B------:R-:W-:-:S04]  /*00b0*/  IMAD.HI R6, R0, 0x2aaaaaab, RZ ;  /* 0x2aaaaaab00067827 */ /* 0x000fc800078e02ff */
[----:B--2---:R-:W-:Y:S01]  /*00c0*/  IMAD.WIDE R4, R0, 0x4, R4 ;  /* 0x0000000400047825 */ /* 0x004fe200078e0204 */
[----:B------:R-:W-:-:S03]  /*00d0*/  SHF.R.U32.HI R7, RZ, 0x1f, R6 ;  /* 0x0000001fff077819 */ /* 0x000fc60000011606 */
[----:B----4-:R-:W-:Y:S01]  /*00e0*/  IMAD.WIDE R8, R0, 0x4, R8 ;  /* 0x0000000400087825 */ /* 0x010fe200078e0208 */
[----:B------:R-:W-:-:S04]  /*00f0*/  LEA.HI R7, R6, R7, RZ, 0x1b ;  /* 0x0000000706077211 */ /* 0x000fc800078fd8ff */
[----:B------:R-:W2:Y:S01]  /*0100*/  LDG.E.128 R16, desc[UR4][R8.64] ;  /* 0x0000000408107981 */ /* 0x000ea2000c1e1d00 */
[----:B------:R-:W-:-:S04]  /*0110*/  IMAD R7, R7, -0xc0, R0 ;  /* 0xffffff4007077824 */ /* 0x000fc800078e0200 */
[----:B-----5:R-:W-:Y:S02]  /*0120*/  IMAD.WIDE R2, R7, 0x4, R2 ;  /* 0x0000000407027825 */ /* 0x020fe400078e0202 */
[----:B------:R-:W2:Y:S04]  /*0130*/  LDG.E.128 R4, desc[UR4][R4.64] ;  /* 0x0000000404047981 */ /* 0x000ea8000c1e1d00 */
[----:B------:R-:W2:Y:S02]  /*0140*/  LDG.E.EL.128 R12, desc[UR4][R2.64] ;  /* 0x00000004020c7981 */ /* 0x000ea4000c2e1d00 */
[----:B--2---:R-:W-:Y:S01]  /*0150*/  FFMA R14, R14, R18, R6 ;  /* 0x000000120e0e7223 */ /* 0x004fe20000000006 */
[----:B------:R-:W-:Y:S01]  /*0160*/  FFMA R15, R15, R19, R7 ;  /* 0x000000130f0f7223 */ /* 0x000fe20000000007 */
[----:B------:R-:W-:Y:S01]  /*0170*/  FFMA R12, R12, R16, R4 ;  /* 0x000000100c0c7223 */ /* 0x000fe20000000004 */
[----:B------:R-:W-:Y:S01]  /*0180*/  FFMA R13, R13, R17, R5 ;  /* 0x000000110d0d7223 */ /* 0x000fe20000000005 */
[----:B0-----:R-:W-:-:S05]  /*0190*/  IMAD.WIDE R6, R0, 0x4, R10 ;  /* 0x0000000400067825 */ /* 0x001fca00078e020a */
[----:B------:R-:W-:Y:S01]  /*01a0*/  STG.E.128 desc[UR4][R6.64], R12 ;  /* 0x0000000c06007986 */ /* 0x000fe2000c101d04 */
[----:B------:R-:W-:Y:S05]  /*01b0*/  EXIT ;  /* 0x000000000000794d */ /* 0x000fea0003800000 */
.L_x_0:
[----:B------:R-:W-:-:S00]  /*01c0*/  BRA `(.L_x_0) ;  /* 0xfffffffc00fc7947 */ /* 0x000fc0000383ffff */
[----:B------:R-:W-:-:S00]  /*01d0*/  NOP ;  /* 0x0000000000007918 */ /* 0x000fc00000000000 */
        /* <DEDUP_REMOVED lines=10> */
.L_x_1:


//--------------------- .nv.constant0.triton_poi_fused_add_14 --------------------------
	.section	.nv.constant0.triton_poi_fused_add_14,"a",@progbits
	.sectionflags	@""
	.align	4
.nv.constant0.triton_poi_fused_add_14:
	.zero		564
